//
// Generated by NVIDIA NVVM Compiler
//
// Compiler Build ID: CL-36424714
// Cuda compilation tools, release 13.0, V13.0.88
// Based on NVVM 20.0.0
//

.version 9.0
.target sm_100
.address_size 64

	// .globl	_Z15MetodMonteKarloPiS_PdS0_

.visible .entry _Z15MetodMonteKarloPiS_PdS0_(
	.param .u64 .ptr .align 1 _Z15MetodMonteKarloPiS_PdS0__param_0,
	.param .u64 .ptr .align 1 _Z15MetodMonteKarloPiS_PdS0__param_1,
	.param .u64 .ptr .align 1 _Z15MetodMonteKarloPiS_PdS0__param_2,
	.param .u64 .ptr .align 1 _Z15MetodMonteKarloPiS_PdS0__param_3
)
{
	.reg .pred 	%p<4>;
	.reg .b32 	%r<13>;
	.reg .b64 	%rd<12>;
	.reg .b64 	%fd<5>;

	ld.param.u64 	%rd8, [_Z15MetodMonteKarloPiS_PdS0__param_0];
	ld.param.u64 	%rd5, [_Z15MetodMonteKarloPiS_PdS0__param_1];
	ld.param.u64 	%rd6, [_Z15MetodMonteKarloPiS_PdS0__param_2];
	ld.param.u64 	%rd7, [_Z15MetodMonteKarloPiS_PdS0__param_3];
	cvta.to.global.u64 	%rd1, %rd8;
	ld.global.u32 	%r12, [%rd1];
	setp.lt.s32 	%p1, %r12, 1;
	@%p1 bra 	$L__BB0_5;
	cvta.to.global.u64 	%rd2, %rd5;
	cvta.to.global.u64 	%rd3, %rd6;
	cvta.to.global.u64 	%rd4, %rd7;
	mov.b32 	%r11, 0;
$L__BB0_2:
	mul.wide.u32 	%rd9, %r11, 8;
	add.s64 	%rd10, %rd3, %rd9;
	ld.global.f64 	%fd1, [%rd10];
	add.s64 	%rd11, %rd4, %rd9;
	ld.global.f64 	%fd2, [%rd11];
	mul.f64 	%fd3, %fd2, %fd2;
	fma.rn.f64 	%fd4, %fd1, %fd1, %fd3;
	setp.gtu.f64 	%p2, %fd4, 0d3FF0000000000000;
	@%p2 bra 	$L__BB0_4;
	ld.global.u32 	%r8, [%rd2];
	add.s32 	%r9, %r8, 1;
	st.global.u32 	[%rd2], %r9;
	ld.global.u32 	%r12, [%rd1];
$L__BB0_4:
	add.s32 	%r11, %r11, 1;
	setp.lt.s32 	%p3, %r11, %r12;
	@%p3 bra 	$L__BB0_2;
$L__BB0_5:
	ret;

}


// ===== COMPILED SASS (sm_100) =====

	.target	sm_100

	.elftype	@"ET_EXEC"


//--------------------- .note.nv.tkinfo           --------------------------
	.section	.note.nv.tkinfo,"",@"SHT_NOTE"
	.sectionflags	@"SHF_NOTE_NV_TKINFO"
	.tkinfo
        /*0018*/ 	.word	0x00000002
        /*0030*/ 	.string	""
        /*0030*/ 	.string	"ptxas"
        /*0030*/ 	.string	"Cuda compilation tools, release 13.0, V13.0.88"
        /*0030*/ 	.string	"Build cuda_13.0.r13.0/compiler.36424714_0"
        /*0030*/ 	.string	"-arch sm_100 -m 64 "



//--------------------- .note.nv.cuinfo           --------------------------
	.section	.note.nv.cuinfo,"",@"SHT_NOTE"
	.sectionflags	@"SHF_NOTE_NV_CUINFO"
        /*0018*/ 	.short	0x0002
        /*001a*/ 	.short	0x0064
        /*001c*/ 	.short	0x0082
	.zero		2


//--------------------- .nv.info                  --------------------------
	.section	.nv.info,"",@"SHT_CUDA_INFO"
	.align	4


	//----- nvinfo : EIATTR_REGCOUNT
	.align		4
        /*0000*/ 	.byte	0x04, 0x2f
        /*0002*/ 	.short	(.L_1 - .L_0)
	.align		4
.L_0:
        /*0004*/ 	.word	index@(_Z15MetodMonteKarloPiS_PdS0_)
        /*0008*/ 	.word	0x00000010


	//----- nvinfo : EIATTR_FRAME_SIZE
	.align		4
.L_1:
        /*000c*/ 	.byte	0x04, 0x11
        /*000e*/ 	.short	(.L_3 - .L_2)
	.align		4
.L_2:
        /*0010*/ 	.word	index@(_Z15MetodMonteKarloPiS_PdS0_)
        /*0014*/ 	.word	0x00000000


	//----- nvinfo : EIATTR_MIN_STACK_SIZE
	.align		4
.L_3:
        /*0018*/ 	.byte	0x04, 0x12
        /*001a*/ 	.short	(.L_5 - .L_4)
	.align		4
.L_4:
        /*001c*/ 	.word	index@(_Z15MetodMonteKarloPiS_PdS0_)
        /*0020*/ 	.word	0x00000000
.L_5:


//--------------------- .nv.compat                --------------------------
	.section	.nv.compat,"",@"SHT_CUDA_COMPAT_INFO"
	.align	4
        /*0000*/ 	.byte	0x02, 0x09, 0x00, 0x00, 0x02, 0x02, 0x01, 0x00, 0x02, 0x05, 0x05, 0x00, 0x03, 0x07, 0x01, 0x01
        /*0010*/ 	.byte	0x02, 0x03, 0x00, 0x00, 0x02, 0x06, 0x01, 0x00, 0x04, 0x0b, 0x08, 0x00, 0x01, 0x00, 0x00, 0x00
        /*0020*/ 	.byte	0x00, 0x00, 0x00, 0x00


//--------------------- .nv.info._Z15MetodMonteKarloPiS_PdS0_ --------------------------
	.section	.nv.info._Z15MetodMonteKarloPiS_PdS0_,"",@"SHT_CUDA_INFO"
	.sectionflags	@""
	.align	4


	//----- nvinfo : EIATTR_CUDA_API_VERSION
	.align		4
        /*0000*/ 	.byte	0x04, 0x37
        /*0002*/ 	.short	(.L_7 - .L_6)
.L_6:
        /*0004*/ 	.word	0x00000082


	//----- nvinfo : EIATTR_KPARAM_INFO
	.align		4
.L_7:
        /*0008*/ 	.byte	0x04, 0x17
        /*000a*/ 	.short	(.L_9 - .L_8)
.L_8:
        /*000c*/ 	.word	0x00000000
        /*0010*/ 	.short	0x0003
        /*0012*/ 	.short	0x0018
        /*0014*/ 	.byte	0x00, 0xf5, 0x21, 0x00


	//----- nvinfo : EIATTR_KPARAM_INFO
	.align		4
.L_9:
        /*0018*/ 	.byte	0x04, 0x17
        /*001a*/ 	.short	(.L_11 - .L_10)
.L_10:
        /*001c*/ 	.word	0x00000000
        /*0020*/ 	.short	0x0002
        /*0022*/ 	.short	0x0010
        /*0024*/ 	.byte	0x00, 0xf5, 0x21, 0x00


	//----- nvinfo : EIATTR_KPARAM_INFO
	.align		4
.L_11:
        /*0028*/ 	.byte	0x04, 0x17
        /*002a*/ 	.short	(.L_13 - .L_12)
.L_12:
        /*002c*/ 	.word	0x00000000
        /*0030*/ 	.short	0x0001
        /*0032*/ 	.short	0x0008
        /*0034*/ 	.byte	0x00, 0xf5, 0x21, 0x00


	//----- nvinfo : EIATTR_KPARAM_INFO
	.align		4
.L_13:
        /*0038*/ 	.byte	0x04, 0x17
        /*003a*/ 	.short	(.L_15 - .L_14)
.L_14:
        /*003c*/ 	.word	0x00000000
        /*0040*/ 	.short	0x0000
        /*0042*/ 	.short	0x0000
        /*0044*/ 	.byte	0x00, 0xf5, 0x21, 0x00


	//----- nvinfo : EIATTR_SPARSE_MMA_MASK
	.align		4
.L_15:
        /*0048*/ 	.byte	0x03, 0x50
        /*004a*/ 	.short	0x0000


	//----- nvinfo : EIATTR_MAXREG_COUNT
	.align		4
        /*004c*/ 	.byte	0x03, 0x1b
        /*004e*/ 	.short	0x00ff


	//----- nvinfo : EIATTR_MERCURY_ISA_VERSION
	.align		4
        /*0050*/ 	.byte	0x03, 0x5f
        /*0052*/ 	.short	0x0101


	//----- nvinfo : EIATTR_VRC_CTA_INIT_COUNT
	.align		4
        /*0054*/ 	.byte	0x02, 0x4a
	.zero		1
	.zero		1


	//----- nvinfo : EIATTR_EXIT_INSTR_OFFSETS
	.align		4
        /*0058*/ 	.byte	0x04, 0x1c
        /*005a*/ 	.short	(.L_17 - .L_16)


	//   ....[0]....
.L_16:
        /*005c*/ 	.word	0x00000050


	//   ....[1]....
        /*0060*/ 	.word	0x000001a0


	//----- nvinfo : EIATTR_CBANK_PARAM_SIZE
	.align		4
.L_17:
        /*0064*/ 	.byte	0x03, 0x19
        /*0066*/ 	.short	0x0020


	//----- nvinfo : EIATTR_PARAM_CBANK
	.align		4
        /*0068*/ 	.byte	0x04, 0x0a
        /*006a*/ 	.short	(.L_19 - .L_18)
	.align		4
.L_18:
        /*006c*/ 	.word	index@(.nv.constant0._Z15MetodMonteKarloPiS_PdS0_)
        /*0070*/ 	.short	0x0380
        /*0072*/ 	.short	0x0020


	//----- nvinfo : EIATTR_SW_WAR
	.align		4
.L_19:
        /*0074*/ 	.byte	0x04, 0x36
        /*0076*/ 	.short	(.L_21 - .L_20)
.L_20:
        /*0078*/ 	.word	0x00000008
.L_21:


//--------------------- .nv.callgraph             --------------------------
	.section	.nv.callgraph,"",@"SHT_CUDA_CALLGRAPH"
	.align	4
	.sectionentsize	8
	.align		4
        /*0000*/ 	.word	0x00000000
	.align		4
        /*0004*/ 	.word	0xffffffff
	.align		4
        /*0008*/ 	.word	0x00000000
	.align		4
        /*000c*/ 	.word	0xfffffffe
	.align		4
        /*0010*/ 	.word	0x00000000
	.align		4
        /*0014*/ 	.word	0xfffffffd
	.align		4
        /*0018*/ 	.word	0x00000000
	.align		4
        /*001c*/ 	.word	0xfffffffc


//--------------------- .text._Z15MetodMonteKarloPiS_PdS0_ --------------------------
	.section	.text._Z15MetodMonteKarloPiS_PdS0_,"ax",@progbits
	.align	128
        .global         _Z15MetodMonteKarloPiS_PdS0_
        .type           _Z15MetodMonteKarloPiS_PdS0_,@function
        .size           _Z15MetodMonteKarloPiS_PdS0_,(.L_x_3 - _Z15MetodMonteKarloPiS_PdS0_)
        .other          _Z15MetodMonteKarloPiS_PdS0_,@"STO_CUDA_ENTRY STV_DEFAULT"
_Z15MetodMonteKarloPiS_PdS0_:
.text._Z15MetodMonteKarloPiS_PdS0_:
[----:B------:R-:W-:Y:S08]  /*0000*/  LDC R1, c[0x0][0x37c] ;  /* 0x0000df00ff017b82 */ /* 0x000ff00000000800 */
[----:B------:R-:W0:Y:S01]  /*0010*/  LDC.64 R2, c[0x0][0x380] ;  /* 0x0000e000ff027b82 */ /* 0x000e220000000a00 */
[----:B------:R-:W0:Y:S02]  /*0020*/  LDCU.64 UR4, c[0x0][0x358] ;  /* 0x00006b00ff0477ac */ /* 0x000e240008000a00 */
[----:B0-----:R-:W2:Y:S02]  /*0030*/  LDG.E R0, desc[UR4][R2.64] ;  /* 0x0000000402007981 */ /* 0x001ea4000c1e1900 */
[----:B--2---:R-:W-:-:S13]  /*0040*/  ISETP.GE.AND P0, PT, R0, 0x1, PT ;  /* 0x000000010000780c */ /* 0x004fda0003f06270 */
[----:B------:R-:W-:Y:S05]  /*0050*/  @!P0 EXIT ;  /* 0x000000000000894d */ /* 0x000fea0003800000 */
[----:B------:R-:W0:Y:S01]  /*0060*/  LDC.64 R2, c[0x0][0x390] ;  /* 0x0000e400ff027b82 */ /* 0x000e220000000a00 */
[----:B------:R-:W-:-:S07]  /*0070*/  HFMA2 R13, -RZ, RZ, 0, 0 ;  /* 0x00000000ff0d7431 */ /* 0x000fce00000001ff */
[----:B------:R-:W1:Y:S02]  /*0080*/  LDC.64 R4, c[0x0][0x398] ;  /* 0x0000e600ff047b82 */ /* 0x000e640000000a00 */
.L_x_1:
[----:B-1----:R-:W-:-:S04]  /*0090*/  IMAD.WIDE.U32 R8, R13, 0x8, R4 ;  /* 0x000000080d087825 */ /* 0x002fc800078e0004 */
[C---:B0-----:R-:W-:Y:S02]  /*00a0*/  IMAD.WIDE.U32 R6, R13.reuse, 0x8, R2 ;  /* 0x000000080d067825 */ /* 0x041fe400078e0002 */
[----:B------:R-:W2:Y:S04]  /*00b0*/  LDG.E.64 R8, desc[UR4][R8.64] ;  /* 0x0000000408087981 */ /* 0x000ea8000c1e1b00 */
[----:B------:R-:W3:Y:S01]  /*00c0*/  LDG.E.64 R6, desc[UR4][R6.64] ;  /* 0x0000000406067981 */ /* 0x000ee2000c1e1b00 */
[----:B------:R-:W-:Y:S01]  /*00d0*/  IADD3 R13, PT, PT, R13, 0x1, RZ ;  /* 0x000000010d0d7810 */ /* 0x000fe20007ffe0ff */
[----:B--2---:R-:W-:-:S08]  /*00e0*/  DMUL R10, R8, R8 ;  /* 0x00000008080a7228 */ /* 0x004fd00000000000 */
[----:B---3--:R-:W-:-:S08]  /*00f0*/  DFMA R10, R6, R6, R10 ;  /* 0x00000006060a722b */ /* 0x008fd0000000000a */
[----:B------:R-:W-:-:S14]  /*0100*/  DSETP.GTU.AND P0, PT, R10, 1, PT ;  /* 0x3ff000000a00742a */ /* 0x000fdc0003f0c000 */
[----:B------:R-:W-:Y:S05]  /*0110*/  @P0 BRA `(.L_x_0) ;  /* 0x0000000000180947 */ /* 0x000fea0003800000 */
[----:B------:R-:W0:Y:S02]  /*0120*/  LDC.64 R6, c[0x0][0x388] ;  /* 0x0000e200ff067b82 */ /* 0x000e240000000a00 */
[----:B0-----:R-:W2:Y:S06]  /*0130*/  LDG.E R0, desc[UR4][R6.64] ;  /* 0x0000000406007981 */ /* 0x001eac000c1e1900 */
[----:B------:R-:W0:Y:S01]  /*0140*/  LDC.64 R8, c[0x0][0x380] ;  /* 0x0000e000ff087b82 */ /* 0x000e220000000a00 */
[----:B--2---:R-:W-:-:S05]  /*0150*/  IADD3 R11, PT, PT, R0, 0x1, RZ ;  /* 0x00000001000b7810 */ /* 0x004fca0007ffe0ff */
[----:B------:R1:W-:Y:S04]  /*0160*/  STG.E desc[UR4][R6.64], R11 ;  /* 0x0000000b06007986 */ /* 0x0003e8000c101904 */
[----:B0-----:R1:W5:Y:S02]  /*0170*/  LDG.E R0, desc[UR4][R8.64] ;  /* 0x0000000408007981 */ /* 0x001364000c1e1900 */
.L_x_0:
[----:B-----5:R-:W-:-:S13]  /*0180*/  ISETP.GE.AND P0, PT, R13, R0, PT ;  /* 0x000000000d00720c */ /* 0x020fda0003f06270 */
[----:B------:R-:W-:Y:S05]  /*0190*/  @!P0 BRA `(.L_x_1) ;  /* 0xfffffffc00bc8947 */ /* 0x000fea000383ffff */
[----:B------:R-:W-:Y:S05]  /*01a0*/  EXIT ;  /* 0x000000000000794d */ /* 0x000fea0003800000 */
.L_x_2:
[----:B------:R-:W-:-:S00]  /*01b0*/  BRA `(.L_x_2) ;  /* 0xfffffffc00fc7947 */ /* 0x000fc0000383ffff */
[----:B------:R-:W-:-:S00]  /*01c0*/  NOP ;  /* 0x0000000000007918 */ /* 0x000fc00000000000 */
        /* <DEDUP_REMOVED lines=11> */
.L_x_3:


//--------------------- .nv.shared.reserved.0     --------------------------
	.section	.nv.shared.reserved.0,"aw",@nobits
	.weak		__nv_reservedSMEM_offset_0_alias
	.size		__nv_reservedSMEM_offset_0_alias, 0, 64
	.other		__nv_reservedSMEM_offset_0_alias,@"STO_CUDA_RESERVED_SHARED STV_DEFAULT"
__nv_reservedSMEM_offset_0_alias:
	.zero		0
	.zero		64


//--------------------- .nv.constant0._Z15MetodMonteKarloPiS_PdS0_ --------------------------
	.section	.nv.constant0._Z15MetodMonteKarloPiS_PdS0_,"a",@progbits
	.sectionflags	@""
	.align	4
.nv.constant0._Z15MetodMonteKarloPiS_PdS0_:
	.zero		928


//--------------------- SYMBOLS --------------------------

	.type		.nv.reservedSmem.offset0,@object
	.size		.nv.reservedSmem.offset0,0x4
